	.headerflags	@"EF_CUDA_TEXMODE_UNIFIED EF_CUDA_64BIT_ADDRESS EF_CUDA_ACCELERATORS EF_CUDA_SM90 EF_CUDA_VIRTUAL_SM(EF_CUDA_SM90)"
	.elftype	@"ET_EXEC"


//--------------------- .nv.info                  --------------------------
	.section	.nv.info,"",@"SHT_CUDA_INFO"
	.align	4


	//----- nvinfo : EIATTR_REGCOUNT
	.align		4
        /*0000*/ 	.byte	0x04, 0x2f
        /*0002*/ 	.short	(.L_1 - .L_0)
	.align		4
.L_0:
        /*0004*/ 	.word	index@(triton_poi_fused_convolution_max_pool2d_with_indices_relu_sgn_sub_29)
        /*0008*/ 	.word	0x00000011


	//----- nvinfo : EIATTR_MIN_STACK_SIZE
	.align		4
.L_1:
        /*000c*/ 	.byte	0x04, 0x12
        /*000e*/ 	.short	(.L_3 - .L_2)
	.align		4
.L_2:
        /*0010*/ 	.word	index@(triton_poi_fused_convolution_max_pool2d_with_indices_relu_sgn_sub_29)
        /*0014*/ 	.word	0x00000000


	//----- nvinfo : EIATTR_FRAME_SIZE
	.align		4
.L_3:
        /*0018*/ 	.byte	0x04, 0x11
        /*001a*/ 	.short	(.L_5 - .L_4)
	.align		4
.L_4:
        /*001c*/ 	.word	index@(triton_poi_fused_convolution_max_pool2d_with_indices_relu_sgn_sub_29)
        /*0020*/ 	.word	0x00000000


	//----- nvinfo : EIATTR_MIN_STACK_SIZE
	.align		4
.L_5:
        /*0024*/ 	.byte	0x04, 0x12
        /*0026*/ 	.short	(.L_7 - .L_6)
	.align		4
.L_6:
        /*0028*/ 	.word	index@(triton_poi_fused_convolution_max_pool2d_with_indices_relu_sgn_sub_29)
        /*002c*/ 	.word	0x00000000
.L_7:


//--------------------- .nv.info.triton_poi_fused_convolution_max_pool2d_with_indices_relu_sgn_sub_29 --------------------------
	.section	.nv.info.triton_poi_fused_convolution_max_pool2d_with_indices_relu_sgn_sub_29,"",@"SHT_CUDA_INFO"
	.sectionflags	@""
	.align	4


	//----- nvinfo : EIATTR_CUDA_API_VERSION
	.align		4
        /*0000*/ 	.byte	0x04, 0x37
        /*0002*/ 	.short	(.L_9 - .L_8)
.L_8:
        /*0004*/ 	.word	0x0000007c


	//----- nvinfo : EIATTR_KPARAM_INFO
	.align		4
.L_9:
        /*0008*/ 	.byte	0x04, 0x17
        /*000a*/ 	.short	(.L_11 - .L_10)
.L_10:
        /*000c*/ 	.word	0x00000000
        /*0010*/ 	.short	0x0004
        /*0012*/ 	.short	0x0020
        /*0014*/ 	.byte	0x00, 0xf0, 0x11, 0x00


	//----- nvinfo : EIATTR_KPARAM_INFO
	.align		4
.L_11:
        /*0018*/ 	.byte	0x04, 0x17
        /*001a*/ 	.short	(.L_13 - .L_12)
.L_12:
        /*001c*/ 	.word	0x00000000
        /*0020*/ 	.short	0x0003
        /*0022*/ 	.short	0x0018
        /*0024*/ 	.byte	0x00, 0xf4, 0x21, 0x00


	//----- nvinfo : EIATTR_KPARAM_INFO
	.align		4
.L_13:
        /*0028*/ 	.byte	0x04, 0x17
        /*002a*/ 	.short	(.L_15 - .L_14)
.L_14:
        /*002c*/ 	.word	0x00000000
        /*0030*/ 	.short	0x0002
        /*0032*/ 	.short	0x0010
        /*0034*/ 	.byte	0x00, 0xf4, 0x21, 0x00


	//----- nvinfo : EIATTR_KPARAM_INFO
	.align		4
.L_15:
        /*0038*/ 	.byte	0x04, 0x17
        /*003a*/ 	.short	(.L_17 - .L_16)
.L_16:
        /*003c*/ 	.word	0x00000000
        /*0040*/ 	.short	0x0001
        /*0042*/ 	.short	0x0008
        /*0044*/ 	.byte	0x00, 0xf4, 0x21, 0x00


	//----- nvinfo : EIATTR_KPARAM_INFO
	.align		4
.L_17:
        /*0048*/ 	.byte	0x04, 0x17
        /*004a*/ 	.short	(.L_19 - .L_18)
.L_18:
        /*004c*/ 	.word	0x00000000
        /*0050*/ 	.short	0x0000
        /*0052*/ 	.short	0x0000
        /*0054*/ 	.byte	0x00, 0xf4, 0x21, 0x00


	//----- nvinfo : EIATTR_SPARSE_MMA_MASK
	.align		4
.L_19:
        /*0058*/ 	.byte	0x03, 0x50
        /*005a*/ 	.short	0x0000


	//----- nvinfo : EIATTR_MAXREG_COUNT
	.align		4
        /*005c*/ 	.byte	0x03, 0x1b
        /*005e*/ 	.short	0x00ff


	//----- nvinfo : EIATTR_EXIT_INSTR_OFFSETS
	.align		4
        /*0060*/ 	.byte	0x04, 0x1c
        /*0062*/ 	.short	(.L_21 - .L_20)


	//   ....[0]....
.L_20:
        /*0064*/ 	.word	0x00000330


	//----- nvinfo : EIATTR_REQNTID
	.align		4
.L_21:
        /*0068*/ 	.byte	0x04, 0x10
        /*006a*/ 	.short	(.L_23 - .L_22)
.L_22:
        /*006c*/ 	.word	0x00000100
        /*0070*/ 	.word	0x00000001
        /*0074*/ 	.word	0x00000001


	//----- nvinfo : EIATTR_CBANK_PARAM_SIZE
	.align		4
.L_23:
        /*0078*/ 	.byte	0x03, 0x19
        /*007a*/ 	.short	0x0024


	//----- nvinfo : EIATTR_PARAM_CBANK
	.align		4
        /*007c*/ 	.byte	0x04, 0x0a
        /*007e*/ 	.short	(.L_25 - .L_24)
	.align		4
.L_24:
        /*0080*/ 	.word	index@(.nv.constant0.triton_poi_fused_convolution_max_pool2d_with_indices_relu_sgn_sub_29)
        /*0084*/ 	.short	0x0210
        /*0086*/ 	.short	0x0024


	//----- nvinfo : EIATTR_SW_WAR
	.align		4
.L_25:
        /*0088*/ 	.byte	0x04, 0x36
        /*008a*/ 	.short	(.L_27 - .L_26)
.L_26:
        /*008c*/ 	.word	0x00000008
.L_27:


//--------------------- .nv.callgraph             --------------------------
	.section	.nv.callgraph,"",@"SHT_CUDA_CALLGRAPH"
	.align	4
	.sectionentsize	8
	.align		4
        /*0000*/ 	.word	0x00000000
	.align		4
        /*0004*/ 	.word	0xffffffff
	.align		4
        /*0008*/ 	.word	0x00000000
	.align		4
        /*000c*/ 	.word	0xfffffffe
	.align		4
        /*0010*/ 	.word	0x00000000
	.align		4
        /*0014*/ 	.word	0xfffffffd
	.align		4
        /*0018*/ 	.word	0x00000000
	.align		4
        /*001c*/ 	.word	0xfffffffc


//--------------------- .text.triton_poi_fused_convolution_max_pool2d_with_indices_relu_sgn_sub_29 --------------------------
	.section	.text.triton_poi_fused_convolution_max_pool2d_with_indices_relu_sgn_sub_29,"ax",@progbits
	.align	128
        .global         triton_poi_fused_convolution_max_pool2d_with_indices_relu_sgn_sub_29
        .type           triton_poi_fused_convolution_max_pool2d_with_indices_relu_sgn_sub_29,@function
        .size           triton_poi_fused_convolution_max_pool2d_with_indices_relu_sgn_sub_29,(.L_x_1 - triton_poi_fused_convolution_max_pool2d_with_indices_relu_sgn_sub_29)
        .other          triton_poi_fused_convolution_max_pool2d_with_indices_relu_sgn_sub_29,@"STO_CUDA_ENTRY STV_DEFAULT"
triton_poi_fused_convolution_max_pool2d_with_indices_relu_sgn_sub_29:
.text.triton_poi_fused_convolution_max_pool2d_with_indices_relu_sgn_sub_29:
[----:B------:R-:W-:Y:S01]  /*0000*/  LDC R1, c[0x0][0x28] ;  /* 0x00000a00ff017b82 */ /* 0x000fe20000000800 */
[----:B------:R-:W1:Y:S07]  /*0010*/  S2R R0, SR_TID.X ;  /* 0x0000000000007919 */ /* 0x000e6e0000002100 */
[----:B------:R-:W2:Y:S01]  /*0020*/  LDC.64 R10, c[0x0][0x220] ;  /* 0x00008800ff0a7b82 */ /* 0x000ea20000000a00 */
[----:B------:R-:W-:Y:S01]  /*0030*/  ULDC.64 UR4, c[0x0][0x208] ;  /* 0x0000820000047ab9 */ /* 0x000fe20000000a00 */
[----:B------:R-:W3:Y:S06]  /*0040*/  S2R R7, SR_CTAID.X ;  /* 0x0000000000077919 */ /* 0x000eec0000002500 */
[----:B------:R-:W4:Y:S08]  /*0050*/  LDC.64 R4, c[0x0][0x218] ;  /* 0x00008600ff047b82 */ /* 0x000f300000000a00 */
[----:B------:R-:W5:Y:S01]  /*0060*/  LDC.64 R2, c[0x0][0x210] ;  /* 0x00008400ff027b82 */ /* 0x000f620000000a00 */
[----:B-1----:R-:W-:Y:S01]  /*0070*/  IMAD.SHL.U32 R0, R0, 0x2, RZ ;  /* 0x0000000200007824 */ /* 0x002fe200078e00ff */
[----:B---3--:R-:W-:-:S04]  /*0080*/  SHF.R.S32.HI R6, RZ, 0x16, R7 ;  /* 0x00000016ff067819 */ /* 0x008fc80000011407 */
[----:B------:R-:W-:-:S05]  /*0090*/  LOP3.LUT R0, R0, 0x1fe, RZ, 0xc0, !PT ;  /* 0x000001fe00007812 */ /* 0x000fca00078ec0ff */
[----:B------:R-:W-:Y:S01]  /*00a0*/  IMAD R0, R7, 0x200, R0 ;  /* 0x0000020007007824 */ /* 0x000fe200078e0200 */
[----:B------:R-:W-:-:S03]  /*00b0*/  SGXT R7, R6, 0x1 ;  /* 0x000000010607781a */ /* 0x000fc60000000200 */
[----:B----4-:R-:W-:Y:S01]  /*00c0*/  IMAD.WIDE R4, R0, 0x4, R4 ;  /* 0x0000000400047825 */ /* 0x010fe200078e0204 */
[----:B------:R-:W-:-:S03]  /*00d0*/  LEA.HI R7, R7, R0, RZ, 0x9 ;  /* 0x0000000007077211 */ /* 0x000fc600078f48ff */
[C---:B-----5:R-:W-:Y:S01]  /*00e0*/  IMAD.WIDE R2, R0.reuse, 0x4, R2 ;  /* 0x0000000400027825 */ /* 0x060fe200078e0202 */
[----:B------:R-:W-:Y:S01]  /*00f0*/  LOP3.LUT R7, R7, 0xfffffe00, RZ, 0xc0, !PT ;  /* 0xfffffe0007077812 */ /* 0x000fe200078ec0ff */
[----:B------:R-:W3:Y:S04]  /*0100*/  LDG.E.64 R8, desc[UR4][R4.64] ;  /* 0x0000000404087981 */ /* 0x000ee8000c1e1b00 */
[----:B------:R-:W-:-:S04]  /*0110*/  IMAD.IADD R7, R0, 0x1, -R7 ;  /* 0x0000000100077824 */ /* 0x000fc800078e0a07 */
[----:B--2---:R-:W-:Y:S02]  /*0120*/  IMAD.WIDE R10, R7, 0x4, R10 ;  /* 0x00000004070a7825 */ /* 0x004fe400078e020a */
[----:B------:R-:W2:Y:S04]  /*0130*/  LDG.E.64 R6, desc[UR4][R2.64] ;  /* 0x0000000402067981 */ /* 0x000ea8000c1e1b00 */
[----:B------:R-:W3:Y:S02]  /*0140*/  LDG.E.EL.64 R10, desc[UR4][R10.64] ;  /* 0x000000040a0a7981 */ /* 0x000ee4000c2e1b00 */
[----:B---3--:R-:W-:Y:S01]  /*0150*/  FADD R12, R10, R8 ;  /* 0x000000080a0c7221 */ /* 0x008fe20000000000 */
[C---:B--2---:R-:W-:Y:S01]  /*0160*/  FSETP.GEU.AND P1, PT, R6.reuse, -R10, PT ;  /* 0x8000000a0600720b */ /* 0x044fe20003f2e000 */
[----:B------:R-:W-:Y:S01]  /*0170*/  FADD R6, R6, R10 ;  /* 0x0000000a06067221 */ /* 0x000fe20000000000 */
[----:B------:R-:W-:-:S04]  /*0180*/  FSETP.GEU.AND P2, PT, R10, -R8, PT ;  /* 0x800000080a00720b */ /* 0x000fc80003f4e000 */
[----:B------:R-:W-:Y:S01]  /*0190*/  FSEL R8, R12, RZ, P2 ;  /* 0x000000ff0c087208 */ /* 0x000fe20001000000 */
[C---:B------:R-:W-:Y:S01]  /*01a0*/  FADD R12, R11.reuse, R9 ;  /* 0x000000090b0c7221 */ /* 0x040fe20000000000 */
[----:B------:R-:W-:Y:S02]  /*01b0*/  FSEL R6, R6, RZ, P1 ;  /* 0x000000ff06067208 */ /* 0x000fe40000800000 */
[----:B------:R-:W-:Y:S02]  /*01c0*/  FSETP.GEU.AND P2, PT, R11, -R9, PT ;  /* 0x800000090b00720b */ /* 0x000fe40003f4e000 */
[C---:B------:R-:W-:Y:S01]  /*01d0*/  FSETP.GEU.AND P0, PT, R7.reuse, -R11, PT ;  /* 0x8000000b0700720b */ /* 0x040fe20003f0e000 */
[----:B------:R-:W-:Y:S01]  /*01e0*/  FADD R7, R7, R11 ;  /* 0x0000000b07077221 */ /* 0x000fe20000000000 */
[----:B------:R-:W-:Y:S02]  /*01f0*/  FSETP.GT.AND P1, PT, R8, R6, PT ;  /* 0x000000060800720b */ /* 0x000fe40003f24000 */
[----:B------:R-:W-:-:S02]  /*0200*/  FSEL R9, R12, RZ, P2 ;  /* 0x000000ff0c097208 */ /* 0x000fc40001000000 */
[----:B------:R-:W-:Y:S02]  /*0210*/  FSETP.GEU.AND P2, PT, R8, R6, PT ;  /* 0x000000060800720b */ /* 0x000fe40003f4e000 */
[----:B------:R-:W-:Y:S02]  /*0220*/  FSEL R7, R7, RZ, P0 ;  /* 0x000000ff07077208 */ /* 0x000fe40000000000 */
[----:B------:R-:W-:Y:S02]  /*0230*/  SEL R10, RZ, 0x1, !P1 ;  /* 0x00000001ff0a7807 */ /* 0x000fe40004800000 */
[CC--:B------:R-:W-:Y:S02]  /*0240*/  FSETP.GT.AND P0, PT, R9.reuse, R7.reuse, PT ;  /* 0x000000070900720b */ /* 0x0c0fe40003f04000 */
[----:B------:R-:W-:Y:S02]  /*0250*/  CS2R R12, SRZ ;  /* 0x00000000000c7805 */ /* 0x000fe4000001ff00 */
[----:B------:R-:W-:Y:S01]  /*0260*/  FSETP.GEU.AND P3, PT, R9, R7, PT ;  /* 0x000000070900720b */ /* 0x000fe20003f6e000 */
[----:B------:R-:W-:-:S02]  /*0270*/  @!P1 IMAD.MOV R12, RZ, RZ, -0x1 ;  /* 0xffffffffff0c9424 */ /* 0x000fc400078e02ff */
[----:B------:R-:W-:Y:S02]  /*0280*/  @P2 IMAD.MOV R12, RZ, RZ, R10 ;  /* 0x000000ffff0c2224 */ /* 0x000fe400078e020a */
[----:B------:R-:W1:Y:S01]  /*0290*/  LDC.64 R10, c[0x0][0x228] ;  /* 0x00008a00ff0a7b82 */ /* 0x000e620000000a00 */
[----:B------:R-:W-:-:S03]  /*02a0*/  SEL R14, RZ, 0x1, !P0 ;  /* 0x00000001ff0e7807 */ /* 0x000fc60004000000 */
[----:B------:R-:W-:-:S04]  /*02b0*/  @!P0 IMAD.MOV R13, RZ, RZ, -0x1 ;  /* 0xffffffffff0d8424 */ /* 0x000fc800078e02ff */
[----:B------:R-:W-:Y:S01]  /*02c0*/  @P3 IMAD.MOV R13, RZ, RZ, R14 ;  /* 0x000000ffff0d3224 */ /* 0x000fe200078e020e */
[----:B------:R-:W-:Y:S08]  /*02d0*/  I2F.S16 R12, R12 ;  /* 0x0000000c000c7306 */ /* 0x000ff00000101400 */
[----:B------:R-:W2:Y:S01]  /*02e0*/  I2F.S16 R13, R13 ;  /* 0x0000000d000d7306 */ /* 0x000ea20000101400 */
[----:B------:R-:W-:Y:S04]  /*02f0*/  STG.E.64 desc[UR4][R2.64], R6 ;  /* 0x0000000602007986 */ /* 0x000fe8000c101b04 */
[----:B------:R-:W-:Y:S01]  /*0300*/  STG.E.64 desc[UR4][R4.64], R8 ;  /* 0x0000000804007986 */ /* 0x000fe2000c101b04 */
[----:B-1----:R-:W-:-:S05]  /*0310*/  IMAD.WIDE R10, R0, 0x4, R10 ;  /* 0x00000004000a7825 */ /* 0x002fca00078e020a */
[----:B--2---:R-:W-:Y:S01]  /*0320*/  STG.E.64 desc[UR4][R10.64], R12 ;  /* 0x0000000c0a007986 */ /* 0x004fe2000c101b04 */
[----:B------:R-:W-:Y:S05]  /*0330*/  EXIT ;  /* 0x000000000000794d */ /* 0x000fea0003800000 */
.L_x_0:
[----:B------:R-:W-:-:S00]  /*0340*/  BRA `(.L_x_0) ;  /* 0xfffffffc00fc7947 */ /* 0x000fc0000383ffff */
[----:B------:R-:W-:-:S00]  /*0350*/  NOP ;  /* 0x0000000000007918 */ /* 0x000fc00000000000 */
        /* <DEDUP_REMOVED lines=10> */
.L_x_1:


//--------------------- .nv.constant0.triton_poi_fused_convolution_max_pool2d_with_indices_relu_sgn_sub_29 --------------------------
	.section	.nv.constant0.triton_poi_fused_convolution_max_pool2d_with_indices_relu_sgn_sub_29,"a",@progbits
	.sectionflags	@""
	.align	4
.nv.constant0.triton_poi_fused_convolution_max_pool2d_with_indices_relu_sgn_sub_29:
	.zero		564
